	.headerflags	@"EF_CUDA_TEXMODE_UNIFIED EF_CUDA_64BIT_ADDRESS EF_CUDA_ACCELERATORS EF_CUDA_SM90 EF_CUDA_VIRTUAL_SM(EF_CUDA_SM90)"
	.elftype	@"ET_EXEC"


//--------------------- .nv.info                  --------------------------
	.section	.nv.info,"",@"SHT_CUDA_INFO"
	.align	4


	//----- nvinfo : EIATTR_REGCOUNT
	.align		4
        /*0000*/ 	.byte	0x04, 0x2f
        /*0002*/ 	.short	(.L_3 - .L_2)
	.align		4
.L_2:
        /*0004*/ 	.word	index@(triton_poi_fused_add_cat_3)
        /*0008*/ 	.word	0x0000001a


	//----- nvinfo : EIATTR_MIN_STACK_SIZE
	.align		4
.L_3:
        /*000c*/ 	.byte	0x04, 0x12
        /*000e*/ 	.short	(.L_5 - .L_4)
	.align		4
.L_4:
        /*0010*/ 	.word	index@(triton_poi_fused_add_cat_3)
        /*0014*/ 	.word	0x00000000


	//----- nvinfo : EIATTR_FRAME_SIZE
	.align		4
.L_5:
        /*0018*/ 	.byte	0x04, 0x11
        /*001a*/ 	.short	(.L_7 - .L_6)
	.align		4
.L_6:
        /*001c*/ 	.word	index@(triton_poi_fused_add_cat_3)
        /*0020*/ 	.word	0x00000000


	//----- nvinfo : EIATTR_MIN_STACK_SIZE
	.align		4
.L_7:
        /*0024*/ 	.byte	0x04, 0x12
        /*0026*/ 	.short	(.L_9 - .L_8)
	.align		4
.L_8:
        /*0028*/ 	.word	index@(triton_poi_fused_add_cat_3)
        /*002c*/ 	.word	0x00000000
.L_9:


//--------------------- .nv.info.triton_poi_fused_add_cat_3 --------------------------
	.section	.nv.info.triton_poi_fused_add_cat_3,"",@"SHT_CUDA_INFO"
	.sectionflags	@""
	.align	4


	//----- nvinfo : EIATTR_CUDA_API_VERSION
	.align		4
        /*0000*/ 	.byte	0x04, 0x37
        /*0002*/ 	.short	(.L_11 - .L_10)
.L_10:
        /*0004*/ 	.word	0x0000007c


	//----- nvinfo : EIATTR_KPARAM_INFO
	.align		4
.L_11:
        /*0008*/ 	.byte	0x04, 0x17
        /*000a*/ 	.short	(.L_13 - .L_12)
.L_12:
        /*000c*/ 	.word	0x00000000
        /*0010*/ 	.short	0x0008
        /*0012*/ 	.short	0x0040
        /*0014*/ 	.byte	0x00, 0xf0, 0x11, 0x00


	//----- nvinfo : EIATTR_KPARAM_INFO
	.align		4
.L_13:
        /*0018*/ 	.byte	0x04, 0x17
        /*001a*/ 	.short	(.L_15 - .L_14)
.L_14:
        /*001c*/ 	.word	0x00000000
        /*0020*/ 	.short	0x0007
        /*0022*/ 	.short	0x0038
        /*0024*/ 	.byte	0x00, 0xf4, 0x21, 0x00


	//----- nvinfo : EIATTR_KPARAM_INFO
	.align		4
.L_15:
        /*0028*/ 	.byte	0x04, 0x17
        /*002a*/ 	.short	(.L_17 - .L_16)
.L_16:
        /*002c*/ 	.word	0x00000000
        /*0030*/ 	.short	0x0006
        /*0032*/ 	.short	0x0030
        /*0034*/ 	.byte	0x00, 0xf4, 0x21, 0x00


	//----- nvinfo : EIATTR_KPARAM_INFO
	.align		4
.L_17:
        /*0038*/ 	.byte	0x04, 0x17
        /*003a*/ 	.short	(.L_19 - .L_18)
.L_18:
        /*003c*/ 	.word	0x00000000
        /*0040*/ 	.short	0x0005
        /*0042*/ 	.short	0x0028
        /*0044*/ 	.byte	0x00, 0xf4, 0x21, 0x00


	//----- nvinfo : EIATTR_KPARAM_INFO
	.align		4
.L_19:
        /*0048*/ 	.byte	0x04, 0x17
        /*004a*/ 	.short	(.L_21 - .L_20)
.L_20:
        /*004c*/ 	.word	0x00000000
        /*0050*/ 	.short	0x0004
        /*0052*/ 	.short	0x0020
        /*0054*/ 	.byte	0x00, 0xf4, 0x21, 0x00


	//----- nvinfo : EIATTR_KPARAM_INFO
	.align		4
.L_21:
        /*0058*/ 	.byte	0x04, 0x17
        /*005a*/ 	.short	(.L_23 - .L_22)
.L_22:
        /*005c*/ 	.word	0x00000000
        /*0060*/ 	.short	0x0003
        /*0062*/ 	.short	0x0018
        /*0064*/ 	.byte	0x00, 0xf4, 0x21, 0x00


	//----- nvinfo : EIATTR_KPARAM_INFO
	.align		4
.L_23:
        /*0068*/ 	.byte	0x04, 0x17
        /*006a*/ 	.short	(.L_25 - .L_24)
.L_24:
        /*006c*/ 	.word	0x00000000
        /*0070*/ 	.short	0x0002
        /*0072*/ 	.short	0x0010
        /*0074*/ 	.byte	0x00, 0xf4, 0x21, 0x00


	//----- nvinfo : EIATTR_KPARAM_INFO
	.align		4
.L_25:
        /*0078*/ 	.byte	0x04, 0x17
        /*007a*/ 	.short	(.L_27 - .L_26)
.L_26:
        /*007c*/ 	.word	0x00000000
        /*0080*/ 	.short	0x0001
        /*0082*/ 	.short	0x0008
        /*0084*/ 	.byte	0x00, 0xf4, 0x21, 0x00


	//----- nvinfo : EIATTR_KPARAM_INFO
	.align		4
.L_27:
        /*0088*/ 	.byte	0x04, 0x17
        /*008a*/ 	.short	(.L_29 - .L_28)
.L_28:
        /*008c*/ 	.word	0x00000000
        /*0090*/ 	.short	0x0000
        /*0092*/ 	.short	0x0000
        /*0094*/ 	.byte	0x00, 0xf4, 0x21, 0x00


	//----- nvinfo : EIATTR_SPARSE_MMA_MASK
	.align		4
.L_29:
        /*0098*/ 	.byte	0x03, 0x50
        /*009a*/ 	.short	0x0000


	//----- nvinfo : EIATTR_MAXREG_COUNT
	.align		4
        /*009c*/ 	.byte	0x03, 0x1b
        /*009e*/ 	.short	0x00ff


	//----- nvinfo : EIATTR_EXIT_INSTR_OFFSETS
	.align		4
        /*00a0*/ 	.byte	0x04, 0x1c
        /*00a2*/ 	.short	(.L_31 - .L_30)


	//   ....[0]....
.L_30:
        /*00a4*/ 	.word	0x000004c0


	//   ....[1]....
        /*00a8*/ 	.word	0x000004e0


	//----- nvinfo : EIATTR_REQNTID
	.align		4
.L_31:
        /*00ac*/ 	.byte	0x04, 0x10
        /*00ae*/ 	.short	(.L_33 - .L_32)
.L_32:
        /*00b0*/ 	.word	0x00000080
        /*00b4*/ 	.word	0x00000001
        /*00b8*/ 	.word	0x00000001


	//----- nvinfo : EIATTR_CBANK_PARAM_SIZE
	.align		4
.L_33:
        /*00bc*/ 	.byte	0x03, 0x19
        /*00be*/ 	.short	0x0044


	//----- nvinfo : EIATTR_PARAM_CBANK
	.align		4
        /*00c0*/ 	.byte	0x04, 0x0a
        /*00c2*/ 	.short	(.L_35 - .L_34)
	.align		4
.L_34:
        /*00c4*/ 	.word	index@(.nv.constant0.triton_poi_fused_add_cat_3)
        /*00c8*/ 	.short	0x0210
        /*00ca*/ 	.short	0x0044


	//----- nvinfo : EIATTR_SW_WAR
	.align		4
.L_35:
        /*00cc*/ 	.byte	0x04, 0x36
        /*00ce*/ 	.short	(.L_37 - .L_36)
.L_36:
        /*00d0*/ 	.word	0x00000008
.L_37:


//--------------------- .nv.callgraph             --------------------------
	.section	.nv.callgraph,"",@"SHT_CUDA_CALLGRAPH"
	.align	4
	.sectionentsize	8
	.align		4
        /*0000*/ 	.word	0x00000000
	.align		4
        /*0004*/ 	.word	0xffffffff
	.align		4
        /*0008*/ 	.word	0x00000000
	.align		4
        /*000c*/ 	.word	0xfffffffe
	.align		4
        /*0010*/ 	.word	0x00000000
	.align		4
        /*0014*/ 	.word	0xfffffffd
	.align		4
        /*0018*/ 	.word	0x00000000
	.align		4
        /*001c*/ 	.word	0xfffffffc


//--------------------- .nv.constant4             --------------------------
	.section	.nv.constant4,"a",@progbits
	.align	8
	.align		8
.nv.constant4:
        /*0000*/ 	.dword	_$_str
	.align		8
        /*0008*/ 	.dword	_$_str_$_2


//--------------------- .text.triton_poi_fused_add_cat_3 --------------------------
	.section	.text.triton_poi_fused_add_cat_3,"ax",@progbits
	.align	128
        .global         triton_poi_fused_add_cat_3
        .type           triton_poi_fused_add_cat_3,@function
        .size           triton_poi_fused_add_cat_3,(.L_x_1 - triton_poi_fused_add_cat_3)
        .other          triton_poi_fused_add_cat_3,@"STO_CUDA_ENTRY STV_DEFAULT"
triton_poi_fused_add_cat_3:
.text.triton_poi_fused_add_cat_3:
[----:B------:R-:W0:Y:S01]  /*0000*/  LDC R1, c[0x0][0x28] ;  /* 0x00000a00ff017b82 */ /* 0x000e220000000800 */
[----:B------:R-:W1:Y:S07]  /*0010*/  S2R R5, SR_TID.X ;  /* 0x0000000000057919 */ /* 0x000e6e0000002100 */
[----:B------:R-:W2:Y:S01]  /*0020*/  LDC.64 R2, c[0x0][0x228] ;  /* 0x00008a00ff027b82 */ /* 0x000ea20000000a00 */
[----:B------:R-:W-:Y:S01]  /*0030*/  ULDC.64 UR4, c[0x0][0x208] ;  /* 0x0000820000047ab9 */ /* 0x000fe20000000a00 */
[----:B------:R-:W3:Y:S06]  /*0040*/  S2R R0, SR_CTAID.X ;  /* 0x0000000000007919 */ /* 0x000eec0000002500 */
[----:B------:R-:W4:Y:S08]  /*0050*/  LDC.64 R16, c[0x0][0x218] ;  /* 0x00008600ff107b82 */ /* 0x000f300000000a00 */
[----:B------:R-:W5:Y:S08]  /*0060*/  LDC.64 R14, c[0x0][0x220] ;  /* 0x00008800ff0e7b82 */ /* 0x000f700000000a00 */
[----:B------:R-:W4:Y:S01]  /*0070*/  LDC.64 R10, c[0x0][0x238] ;  /* 0x00008e00ff0a7b82 */ /* 0x000f220000000a00 */
[----:B-1----:R-:W-:-:S07]  /*0080*/  LOP3.LUT R5, R5, 0x7f, RZ, 0xc0, !PT ;  /* 0x0000007f05057812 */ /* 0x002fce00078ec0ff */
[----:B------:R-:W1:Y:S01]  /*0090*/  LDC.64 R12, c[0x0][0x230] ;  /* 0x00008c00ff0c7b82 */ /* 0x000e620000000a00 */
[----:B---3--:R-:W-:-:S05]  /*00a0*/  IMAD R5, R0, 0x80, R5 ;  /* 0x0000008000057824 */ /* 0x008fca00078e0205 */
[----:B------:R-:W-:Y:S02]  /*00b0*/  SHF.R.S32.HI R4, RZ, 0x1f, R5 ;  /* 0x0000001fff047819 */ /* 0x000fe40000011405 */
[----:B------:R-:W-:Y:S02]  /*00c0*/  ISETP.GE.AND P3, PT, R5, 0x100, PT ;  /* 0x000001000500780c */ /* 0x000fe40003f66270 */
[----:B------:R-:W-:-:S04]  /*00d0*/  LEA.HI R6, R4, R5, RZ, 0x4 ;  /* 0x0000000504067211 */ /* 0x000fc800078f20ff */
[----:B------:R-:W-:-:S04]  /*00e0*/  SHF.R.S32.HI R9, RZ, 0x4, R6 ;  /* 0x00000004ff097819 */ /* 0x000fc80000011406 */
[----:B------:R-:W-:-:S04]  /*00f0*/  LEA.HI R0, R9, R9, RZ, 0x2 ;  /* 0x0000000909007211 */ /* 0x000fc800078f10ff */
[----:B------:R-:W-:-:S05]  /*0100*/  LOP3.LUT R0, R0, 0xfffffffc, RZ, 0xc0, !PT ;  /* 0xfffffffc00007812 */ /* 0x000fca00078ec0ff */
[----:B------:R-:W-:Y:S01]  /*0110*/  IMAD.IADD R9, R9, 0x1, -R0 ;  /* 0x0000000109097824 */ /* 0x000fe200078e0a00 */
[----:B------:R-:W-:-:S03]  /*0120*/  HFMA2.MMA R0, -RZ, RZ, 0, 0 ;  /* 0x00000000ff007435 */ /* 0x000fc600000001ff */
[C---:B--2---:R-:W-:Y:S01]  /*0130*/  IMAD.WIDE R2, R9.reuse, 0x4, R2 ;  /* 0x0000000409027825 */ /* 0x044fe200078e0202 */
[----:B------:R-:W-:-:S13]  /*0140*/  ISETP.GT.AND P1, PT, R9, 0x1, !P3 ;  /* 0x000000010900780c */ /* 0x000fda0005f24270 */
[----:B------:R2:W3:Y:S01]  /*0150*/  @P1 LDG.E.EL R0, desc[UR4][R2.64+-0x8] ;  /* 0xfffff80402001981 */ /* 0x0004e2000c2e1900 */
[----:B------:R-:W-:Y:S02]  /*0160*/  LEA.HI R8, R4, R5, RZ, 0x6 ;  /* 0x0000000504087211 */ /* 0x000fe400078f30ff */
[----:B------:R-:W-:Y:S02]  /*0170*/  LOP3.LUT R4, R6, 0xfffffff0, RZ, 0xc0, !PT ;  /* 0xfffffff006047812 */ /* 0x000fe400078ec0ff */
[----:B------:R-:W-:Y:S01]  /*0180*/  SHF.R.S32.HI R19, RZ, 0x6, R8 ;  /* 0x00000006ff137819 */ /* 0x000fe20000011408 */
[----:B------:R-:W1:Y:S01]  /*0190*/  LDC.64 R6, c[0x0][0x210] ;  /* 0x00008400ff067b82 */ /* 0x000e620000000a00 */
[----:B------:R-:W-:Y:S01]  /*01a0*/  LOP3.LUT R8, R8, 0xffffffc0, RZ, 0xc0, !PT ;  /* 0xffffffc008087812 */ /* 0x000fe200078ec0ff */
[----:B------:R-:W-:Y:S01]  /*01b0*/  IMAD.IADD R4, R5, 0x1, -R4 ;  /* 0x0000000105047824 */ /* 0x000fe200078e0a04 */
[----:B------:R-:W-:-:S03]  /*01c0*/  ISETP.GE.AND P4, PT, R9, 0x2, PT ;  /* 0x000000020900780c */ /* 0x000fc60003f86270 */
[----:B------:R-:W-:Y:S01]  /*01d0*/  IMAD R4, R19, 0x20, R4 ;  /* 0x0000002013047824 */ /* 0x000fe200078e0204 */
[C---:B------:R-:W-:Y:S01]  /*01e0*/  ISETP.LT.AND P0, PT, R5.reuse, 0x100, !P4 ;  /* 0x000001000500780c */ /* 0x040fe20006701270 */
[----:B------:R-:W-:Y:S01]  /*01f0*/  IMAD.IADD R8, R5, 0x1, -R8 ;  /* 0x0000000105087824 */ /* 0x000fe200078e0a08 */
[----:B--2---:R-:W2:Y:S02]  /*0200*/  LDC.64 R2, c[0x0][0x240] ;  /* 0x00009000ff027b82 */ /* 0x004ea40000000a00 */
[----:B------:R-:W-:Y:S02]  /*0210*/  LEA R4, R9, R4, 0x4 ;  /* 0x0000000409047211 */ /* 0x000fe400078e20ff */
[----:B------:R-:W-:Y:S01]  /*0220*/  LEA R21, R19, R8, 0x5 ;  /* 0x0000000813157211 */ /* 0x000fe200078e28ff */
[----:B------:R-:W-:Y:S02]  /*0230*/  IMAD.MOV.U32 R8, RZ, RZ, RZ ;  /* 0x000000ffff087224 */ /* 0x000fe400078e00ff */
[----:B------:R-:W-:-:S02]  /*0240*/  VIADD R23, R4, 0xffffffe0 ;  /* 0xffffffe004177836 */ /* 0x000fc40000000000 */
[----:B------:R-:W-:Y:S02]  /*0250*/  IMAD.MOV.U32 R4, RZ, RZ, RZ ;  /* 0x000000ffff047224 */ /* 0x000fe400078e00ff */
[----:B----4-:R-:W-:-:S04]  /*0260*/  IMAD.WIDE R16, R23, 0x4, R16 ;  /* 0x0000000417107825 */ /* 0x010fc800078e0210 */
[----:B-----5:R-:W-:Y:S01]  /*0270*/  IMAD.WIDE R18, R9, 0x4, R14 ;  /* 0x0000000409127825 */ /* 0x020fe200078e020e */
[----:B------:R-:W4:Y:S03]  /*0280*/  @P1 LDG.E R4, desc[UR4][R16.64] ;  /* 0x0000000410041981 */ /* 0x000f26000c1e1900 */
[----:B01----:R-:W-:Y:S01]  /*0290*/  IMAD.WIDE R6, R21, 0x4, R6 ;  /* 0x0000000415067825 */ /* 0x003fe200078e0206 */
[----:B------:R-:W5:Y:S03]  /*02a0*/  @P1 LDG.E.EL R8, desc[UR4][R18.64+-0x8] ;  /* 0xfffff80412081981 */ /* 0x000f66000c2e1900 */
[----:B------:R-:W-:Y:S01]  /*02b0*/  IMAD.WIDE R22, R9, 0x4, R10 ;  /* 0x0000000409167825 */ /* 0x000fe200078e020a */
[----:B------:R-:W-:-:S03]  /*02c0*/  CS2R R10, SRZ ;  /* 0x00000000000a7805 */ /* 0x000fc6000001ff00 */
[----:B------:R-:W-:Y:S01]  /*02d0*/  IMAD.WIDE R20, R9, 0x4, R12 ;  /* 0x0000000409147825 */ /* 0x000fe200078e020c */
[----:B------:R-:W-:Y:S02]  /*02e0*/  MOV R9, RZ ;  /* 0x000000ff00097202 */ /* 0x000fe40000000f00 */
[----:B------:R-:W4:Y:S01]  /*02f0*/  @P1 LDG.E.EL R11, desc[UR4][R22.64+-0x8] ;  /* 0xfffff804160b1981 */ /* 0x000f22000c2e1900 */
[----:B------:R-:W-:-:S03]  /*0300*/  IMAD.MOV.U32 R12, RZ, RZ, RZ ;  /* 0x000000ffff0c7224 */ /* 0x000fc600078e00ff */
[----:B------:R-:W4:Y:S01]  /*0310*/  @P1 LDG.E.EL R10, desc[UR4][R20.64+-0x8] ;  /* 0xfffff804140a1981 */ /* 0x000f22000c2e1900 */
[C---:B--2---:R-:W-:Y:S02]  /*0320*/  IMAD.WIDE R14, R5.reuse, 0x4, R2 ;  /* 0x00000004050e7825 */ /* 0x044fe400078e0202 */
[----:B------:R-:W0:Y:S01]  /*0330*/  LDC.64 R2, c[0x0][0x248] ;  /* 0x00009200ff027b82 */ /* 0x000e220000000a00 */
[----:B------:R1:W2:Y:S04]  /*0340*/  @P0 LDG.E R9, desc[UR4][R6.64] ;  /* 0x0000000406090981 */ /* 0x0002a8000c1e1900 */
[----:B------:R-:W2:Y:S01]  /*0350*/  @!P3 LDG.E R12, desc[UR4][R14.64] ;  /* 0x000000040e0cb981 */ /* 0x000ea2000c1e1900 */
[----:B-1----:R-:W-:Y:S01]  /*0360*/  HFMA2.MMA R6, -RZ, RZ, 1.625, 0 ;  /* 0x3e800000ff067435 */ /* 0x002fe200000001ff */
[----:B0-----:R-:W-:Y:S01]  /*0370*/  IMAD.WIDE R2, R5, 0x4, R2 ;  /* 0x0000000405027825 */ /* 0x001fe200078e0202 */
[----:B---3--:R-:W-:-:S05]  /*0380*/  SEL R0, R0, RZ, P1 ;  /* 0x000000ff00007207 */ /* 0x008fca0000800000 */
[----:B------:R-:W-:-:S04]  /*0390*/  FADD R0, R0, 9.9999997473787516356e-06 ;  /* 0x3727c5ac00007421 */ /* 0x000fc80000000000 */
[----:B------:R-:W0:Y:S02]  /*03a0*/  MUFU.SQRT R13, R0 ;  /* 0x00000000000d7308 */ /* 0x000e240000002000 */
[C---:B0-----:R-:W-:Y:S02]  /*03b0*/  FSETP.GT.AND P2, PT, R13.reuse, 8.50705917302346158658e+37, PT ;  /* 0x7e8000000d00780b */ /* 0x041fe40003f44000 */
[----:B------:R-:W-:-:S11]  /*03c0*/  FSETP.GEU.AND P5, PT, R13, 1.175494350822287508e-38, PT ;  /* 0x008000000d00780b */ /* 0x000fd60003fae000 */
[----:B------:R-:W-:-:S04]  /*03d0*/  @P2 FMUL R13, R13, 0.25 ;  /* 0x3e8000000d0d2820 */ /* 0x000fc80000400000 */
[----:B------:R-:W-:-:S06]  /*03e0*/  @!P5 FMUL R13, R13, 16777216 ;  /* 0x4b8000000d0dd820 */ /* 0x000fcc0000400000 */
[----:B------:R-:W0:Y:S01]  /*03f0*/  MUFU.RCP R13, R13 ;  /* 0x0000000d000d7308 */ /* 0x000e220000001000 */
[----:B------:R-:W-:Y:S02]  /*0400*/  FSEL R6, R6, 1, P2 ;  /* 0x3f80000006067808 */ /* 0x000fe40001000000 */
[----:B-----5:R-:W-:Y:S02]  /*0410*/  SEL R7, R8, RZ, P1 ;  /* 0x000000ff08077207 */ /* 0x020fe40000800000 */
[----:B----4-:R-:W-:Y:S01]  /*0420*/  SEL R4, R4, RZ, P1 ;  /* 0x000000ff04047207 */ /* 0x010fe20000800000 */
[----:B------:R-:W-:-:S04]  /*0430*/  @!P5 FMUL R6, R6, 16777216 ;  /* 0x4b8000000606d820 */ /* 0x000fc80000400000 */
[----:B------:R-:W-:Y:S01]  /*0440*/  FADD R0, R4, -R7 ;  /* 0x8000000704007221 */ /* 0x000fe20000000000 */
[----:B------:R-:W-:Y:S01]  /*0450*/  SEL R10, R10, RZ, P1 ;  /* 0x000000ff0a0a7207 */ /* 0x000fe20000800000 */
[----:B0-----:R-:W-:Y:S01]  /*0460*/  FMUL R7, R13, R6 ;  /* 0x000000060d077220 */ /* 0x001fe20000400000 */
[----:B------:R-:W-:-:S03]  /*0470*/  SEL R11, R11, RZ, P1 ;  /* 0x000000ff0b0b7207 */ /* 0x000fc60000800000 */
[----:B------:R-:W-:Y:S01]  /*0480*/  FMUL R0, R0, R7 ;  /* 0x0000000700007220 */ /* 0x000fe20000400000 */
[----:B--2---:R-:W-:-:S03]  /*0490*/  SEL R9, R9, RZ, P0 ;  /* 0x000000ff09097207 */ /* 0x004fc60000000000 */
[----:B------:R-:W-:-:S04]  /*04a0*/  @P4 FFMA R9, R0, R10, R11 ;  /* 0x0000000a00094223 */ /* 0x000fc8000000000b */
[----:B------:R-:W-:Y:S01]  /*04b0*/  FADD R9, R9, R12 ;  /* 0x0000000c09097221 */ /* 0x000fe20000000000 */
[----:B------:R-:W-:Y:S06]  /*04c0*/  @P3 EXIT ;  /* 0x000000000000394d */ /* 0x000fec0003800000 */
[----:B------:R-:W-:Y:S01]  /*04d0*/  STG.E desc[UR4][R2.64], R9 ;  /* 0x0000000902007986 */ /* 0x000fe2000c101904 */
[----:B------:R-:W-:Y:S05]  /*04e0*/  EXIT ;  /* 0x000000000000794d */ /* 0x000fea0003800000 */
.L_x_0:
[----:B------:R-:W-:-:S00]  /*04f0*/  BRA `(.L_x_0) ;  /* 0xfffffffc00fc7947 */ /* 0x000fc0000383ffff */
[----:B------:R-:W-:-:S00]  /*0500*/  NOP ;  /* 0x0000000000007918 */ /* 0x000fc00000000000 */
[----:B------:R-:W-:-:S00]  /*0510*/  NOP ;  /* 0x0000000000007918 */ /* 0x000fc00000000000 */
[----:B------:R-:W-:-:S00]  /*0520*/  NOP ;  /* 0x0000000000007918 */ /* 0x000fc00000000000 */
[----:B------:R-:W-:-:S00]  /*0530*/  NOP ;  /* 0x0000000000007918 */ /* 0x000fc00000000000 */
[----:B------:R-:W-:-:S00]  /*0540*/  NOP ;  /* 0x0000000000007918 */ /* 0x000fc00000000000 */
[----:B------:R-:W-:-:S00]  /*0550*/  NOP ;  /* 0x0000000000007918 */ /* 0x000fc00000000000 */
[----:B------:R-:W-:-:S00]  /*0560*/  NOP ;  /* 0x0000000000007918 */ /* 0x000fc00000000000 */
[----:B------:R-:W-:-:S00]  /*0570*/  NOP ;  /* 0x0000000000007918 */ /* 0x000fc00000000000 */
.L_x_1:


//--------------------- .nv.global.init           --------------------------
	.section	.nv.global.init,"aw",@progbits
.nv.global.init:
	.type		_$_str,@object
	.size		_$_str,(_$_str_$_2 - _$_str)
_$_str:
        /*0000*/ 	.byte	0x5f, 0x5f, 0x43, 0x55, 0x44, 0x41, 0x5f, 0x46, 0x54, 0x5a, 0x00
	.type		_$_str_$_2,@object
	.size		_$_str_$_2,(.L_1 - _$_str_$_2)
_$_str_$_2:
        /*000b*/ 	.byte	0x5f, 0x5f, 0x43, 0x55, 0x44, 0x41, 0x5f, 0x50, 0x52, 0x45, 0x43, 0x5f, 0x53, 0x51, 0x52, 0x54
        /*001b*/ 	.byte	0x00
.L_1:


//--------------------- .nv.constant0.triton_poi_fused_add_cat_3 --------------------------
	.section	.nv.constant0.triton_poi_fused_add_cat_3,"a",@progbits
	.sectionflags	@""
	.align	4
.nv.constant0.triton_poi_fused_add_cat_3:
	.zero		596
